//
// Generated by NVIDIA NVVM Compiler
//
// Compiler Build ID: CL-36424714
// Cuda compilation tools, release 13.0, V13.0.88
// Based on NVVM 20.0.0
//

.version 9.0
.target sm_100
.address_size 64

	// .globl	_Z4vaddPfS_S_ii
.extern .func  (.param .b32 func_retval0) vprintf
(
	.param .b64 vprintf_param_0,
	.param .b64 vprintf_param_1
)
;
.global .align 1 .b8 $str[39] = {37, 100, 44, 32, 37, 100, 44, 32, 37, 46, 49, 102, 44, 32, 37, 46, 49, 102, 44, 32, 37, 46, 49, 102, 44, 32, 37, 46, 49, 102, 44, 32, 32, 37, 46, 49, 102, 10};

.visible .entry _Z4vaddPfS_S_ii(
	.param .u64 .ptr .align 1 _Z4vaddPfS_S_ii_param_0,
	.param .u64 .ptr .align 1 _Z4vaddPfS_S_ii_param_1,
	.param .u64 .ptr .align 1 _Z4vaddPfS_S_ii_param_2,
	.param .u32 _Z4vaddPfS_S_ii_param_3,
	.param .u32 _Z4vaddPfS_S_ii_param_4
)
{
	.local .align 16 .b8 	__local_depot0[48];
	.reg .b64 	%SP;
	.reg .b64 	%SPL;
	.reg .pred 	%p<2>;
	.reg .b32 	%r<10>;
	.reg .b32 	%f<8>;
	.reg .b64 	%rd<18>;
	.reg .b64 	%fd<6>;

	mov.u64 	%SPL, __local_depot0;
	cvta.local.u64 	%SP, %SPL;
	ld.param.u64 	%rd1, [_Z4vaddPfS_S_ii_param_0];
	ld.param.u64 	%rd2, [_Z4vaddPfS_S_ii_param_1];
	ld.param.u64 	%rd3, [_Z4vaddPfS_S_ii_param_2];
	ld.param.u32 	%r3, [_Z4vaddPfS_S_ii_param_3];
	ld.param.u32 	%r4, [_Z4vaddPfS_S_ii_param_4];
	mov.u32 	%r5, %tid.x;
	mov.u32 	%r6, %ntid.x;
	mov.u32 	%r7, %ctaid.x;
	mad.lo.s32 	%r1, %r6, %r7, %r5;
	add.s32 	%r2, %r3, %r1;
	setp.ge.s32 	%p1, %r2, %r4;
	@%p1 bra 	$L__BB0_2;
	add.u64 	%rd4, %SP, 0;
	add.u64 	%rd5, %SPL, 0;
	cvta.to.global.u64 	%rd6, %rd1;
	cvta.to.global.u64 	%rd7, %rd2;
	cvta.to.global.u64 	%rd8, %rd3;
	mul.wide.s32 	%rd9, %r2, 4;
	add.s64 	%rd10, %rd6, %rd9;
	ld.global.f32 	%f1, [%rd10];
	add.s64 	%rd11, %rd7, %rd9;
	ld.global.f32 	%f2, [%rd11];
	add.f32 	%f3, %f1, %f2;
	mul.wide.s32 	%rd12, %r1, 4;
	add.s64 	%rd13, %rd8, %rd12;
	st.global.f32 	[%rd13], %f3;
	cvt.f64.f32 	%fd1, %f3;
	add.s64 	%rd14, %rd6, %rd12;
	ld.global.f32 	%f4, [%rd14];
	cvt.f64.f32 	%fd2, %f4;
	add.s64 	%rd15, %rd7, %rd12;
	ld.global.f32 	%f5, [%rd15];
	cvt.f64.f32 	%fd3, %f5;
	ld.global.f32 	%f6, [%rd10];
	cvt.f64.f32 	%fd4, %f6;
	ld.global.f32 	%f7, [%rd11];
	cvt.f64.f32 	%fd5, %f7;
	st.local.v2.u32 	[%rd5], {%r1, %r2};
	st.local.f64 	[%rd5+8], %fd1;
	st.local.v2.f64 	[%rd5+16], {%fd2, %fd3};
	st.local.v2.f64 	[%rd5+32], {%fd4, %fd5};
	mov.u64 	%rd16, $str;
	cvta.global.u64 	%rd17, %rd16;
	{ // callseq 0, 0
	.param .b64 param0;
	st.param.b64 	[param0], %rd17;
	.param .b64 param1;
	st.param.b64 	[param1], %rd4;
	.param .b32 retval0;
	call.uni (retval0), 
	vprintf, 
	(
	param0, 
	param1
	);
	ld.param.b32 	%r8, [retval0];
	} // callseq 0
$L__BB0_2:
	ret;

}


// ===== COMPILED SASS (sm_100) =====

	.target	sm_100

	.elftype	@"ET_EXEC"


//--------------------- .note.nv.tkinfo           --------------------------
	.section	.note.nv.tkinfo,"",@"SHT_NOTE"
	.sectionflags	@"SHF_NOTE_NV_TKINFO"
	.tkinfo
        /*0018*/ 	.word	0x00000002
        /*0030*/ 	.string	""
        /*0030*/ 	.string	"ptxas"
        /*0030*/ 	.string	"Cuda compilation tools, release 13.0, V13.0.88"
        /*0030*/ 	.string	"Build cuda_13.0.r13.0/compiler.36424714_0"
        /*0030*/ 	.string	"-arch sm_100 -m 64 "



//--------------------- .note.nv.cuinfo           --------------------------
	.section	.note.nv.cuinfo,"",@"SHT_NOTE"
	.sectionflags	@"SHF_NOTE_NV_CUINFO"
        /*0018*/ 	.short	0x0002
        /*001a*/ 	.short	0x0064
        /*001c*/ 	.short	0x0082
	.zero		2


//--------------------- .nv.info                  --------------------------
	.section	.nv.info,"",@"SHT_CUDA_INFO"
	.align	4


	//----- nvinfo : EIATTR_REGCOUNT
	.align		4
        /*0000*/ 	.byte	0x04, 0x2f
        /*0002*/ 	.short	(.L_2 - .L_1)
	.align		4
.L_1:
        /*0004*/ 	.word	index@(_Z4vaddPfS_S_ii)
        /*0008*/ 	.word	0x0000001e


	//----- nvinfo : EIATTR_FRAME_SIZE
	.align		4
.L_2:
        /*000c*/ 	.byte	0x04, 0x11
        /*000e*/ 	.short	(.L_4 - .L_3)
	.align		4
.L_3:
        /*0010*/ 	.word	index@(_Z4vaddPfS_S_ii)
        /*0014*/ 	.word	0x00000030


	//----- nvinfo : EIATTR_MIN_STACK_SIZE
	.align		4
.L_4:
        /*0018*/ 	.byte	0x04, 0x12
        /*001a*/ 	.short	(.L_6 - .L_5)
	.align		4
.L_5:
        /*001c*/ 	.word	index@(_Z4vaddPfS_S_ii)
        /*0020*/ 	.word	0x00000030
.L_6:


//--------------------- .nv.compat                --------------------------
	.section	.nv.compat,"",@"SHT_CUDA_COMPAT_INFO"
	.align	4
        /*0000*/ 	.byte	0x02, 0x09, 0x00, 0x00, 0x02, 0x02, 0x01, 0x00, 0x02, 0x05, 0x05, 0x00, 0x03, 0x07, 0x01, 0x01
        /*0010*/ 	.byte	0x02, 0x03, 0x00, 0x00, 0x02, 0x06, 0x01, 0x00, 0x04, 0x0b, 0x08, 0x00, 0x09, 0x00, 0x00, 0x00
        /*0020*/ 	.byte	0x00, 0x00, 0x00, 0x00


//--------------------- .nv.info._Z4vaddPfS_S_ii  --------------------------
	.section	.nv.info._Z4vaddPfS_S_ii,"",@"SHT_CUDA_INFO"
	.sectionflags	@""
	.align	4


	//----- nvinfo : EIATTR_CUDA_API_VERSION
	.align		4
        /*0000*/ 	.byte	0x04, 0x37
        /*0002*/ 	.short	(.L_8 - .L_7)
.L_7:
        /*0004*/ 	.word	0x00000082


	//----- nvinfo : EIATTR_KPARAM_INFO
	.align		4
.L_8:
        /*0008*/ 	.byte	0x04, 0x17
        /*000a*/ 	.short	(.L_10 - .L_9)
.L_9:
        /*000c*/ 	.word	0x00000000
        /*0010*/ 	.short	0x0004
        /*0012*/ 	.short	0x001c
        /*0014*/ 	.byte	0x00, 0xf0, 0x11, 0x00


	//----- nvinfo : EIATTR_KPARAM_INFO
	.align		4
.L_10:
        /*0018*/ 	.byte	0x04, 0x17
        /*001a*/ 	.short	(.L_12 - .L_11)
.L_11:
        /*001c*/ 	.word	0x00000000
        /*0020*/ 	.short	0x0003
        /*0022*/ 	.short	0x0018
        /*0024*/ 	.byte	0x00, 0xf0, 0x11, 0x00


	//----- nvinfo : EIATTR_KPARAM_INFO
	.align		4
.L_12:
        /*0028*/ 	.byte	0x04, 0x17
        /*002a*/ 	.short	(.L_14 - .L_13)
.L_13:
        /*002c*/ 	.word	0x00000000
        /*0030*/ 	.short	0x0002
        /*0032*/ 	.short	0x0010
        /*0034*/ 	.byte	0x00, 0xf5, 0x21, 0x00


	//----- nvinfo : EIATTR_KPARAM_INFO
	.align		4
.L_14:
        /*0038*/ 	.byte	0x04, 0x17
        /*003a*/ 	.short	(.L_16 - .L_15)
.L_15:
        /*003c*/ 	.word	0x00000000
        /*0040*/ 	.short	0x0001
        /*0042*/ 	.short	0x0008
        /*0044*/ 	.byte	0x00, 0xf5, 0x21, 0x00


	//----- nvinfo : EIATTR_KPARAM_INFO
	.align		4
.L_16:
        /*0048*/ 	.byte	0x04, 0x17
        /*004a*/ 	.short	(.L_18 - .L_17)
.L_17:
        /*004c*/ 	.word	0x00000000
        /*0050*/ 	.short	0x0000
        /*0052*/ 	.short	0x0000
        /*0054*/ 	.byte	0x00, 0xf5, 0x21, 0x00


	//----- nvinfo : EIATTR_SPARSE_MMA_MASK
	.align		4
.L_18:
        /*0058*/ 	.byte	0x03, 0x50
        /*005a*/ 	.short	0x0000


	//----- nvinfo : EIATTR_MAXREG_COUNT
	.align		4
        /*005c*/ 	.byte	0x03, 0x1b
        /*005e*/ 	.short	0x00ff


	//----- nvinfo : EIATTR_EXTERNS
	.align		4
        /*0060*/ 	.byte	0x04, 0x0f
        /*0062*/ 	.short	(.L_20 - .L_19)


	//   ....[0]....
	.align		4
.L_19:
        /*0064*/ 	.word	index@(vprintf)


	//----- nvinfo : EIATTR_MERCURY_ISA_VERSION
	.align		4
.L_20:
        /*0068*/ 	.byte	0x03, 0x5f
        /*006a*/ 	.short	0x0101


	//----- nvinfo : EIATTR_VRC_CTA_INIT_COUNT
	.align		4
        /*006c*/ 	.byte	0x02, 0x4a
	.zero		1
	.zero		1


	//----- nvinfo : EIATTR_SYSCALL_OFFSETS
	.align		4
        /*0070*/ 	.byte	0x04, 0x46
        /*0072*/ 	.short	(.L_22 - .L_21)


	//   ....[0]....
.L_21:
        /*0074*/ 	.word	0x000002e0


	//----- nvinfo : EIATTR_EXIT_INSTR_OFFSETS
	.align		4
.L_22:
        /*0078*/ 	.byte	0x04, 0x1c
        /*007a*/ 	.short	(.L_24 - .L_23)


	//   ....[0]....
.L_23:
        /*007c*/ 	.word	0x000000d0


	//   ....[1]....
        /*0080*/ 	.word	0x000002f0


	//----- nvinfo : EIATTR_CRS_STACK_SIZE
	.align		4
.L_24:
        /*0084*/ 	.byte	0x04, 0x1e
        /*0086*/ 	.short	(.L_26 - .L_25)
.L_25:
        /*0088*/ 	.word	0x00000000


	//----- nvinfo : EIATTR_CBANK_PARAM_SIZE
	.align		4
.L_26:
        /*008c*/ 	.byte	0x03, 0x19
        /*008e*/ 	.short	0x0020


	//----- nvinfo : EIATTR_PARAM_CBANK
	.align		4
        /*0090*/ 	.byte	0x04, 0x0a
        /*0092*/ 	.short	(.L_28 - .L_27)
	.align		4
.L_27:
        /*0094*/ 	.word	index@(.nv.constant0._Z4vaddPfS_S_ii)
        /*0098*/ 	.short	0x0380
        /*009a*/ 	.short	0x0020


	//----- nvinfo : EIATTR_SW_WAR
	.align		4
.L_28:
        /*009c*/ 	.byte	0x04, 0x36
        /*009e*/ 	.short	(.L_30 - .L_29)
.L_29:
        /*00a0*/ 	.word	0x00000008
.L_30:


//--------------------- .nv.callgraph             --------------------------
	.section	.nv.callgraph,"",@"SHT_CUDA_CALLGRAPH"
	.align	4
	.sectionentsize	8
	.align		4
        /*0000*/ 	.word	0x00000000
	.align		4
        /*0004*/ 	.word	0xffffffff
	.align		4
        /*0008*/ 	.word	index@(_Z4vaddPfS_S_ii)
	.align		4
        /*000c*/ 	.word	index@(vprintf)
	.align		4
        /*0010*/ 	.word	0x00000000
	.align		4
        /*0014*/ 	.word	0xfffffffe
	.align		4
        /*0018*/ 	.word	0x00000000
	.align		4
        /*001c*/ 	.word	0xfffffffd
	.align		4
        /*0020*/ 	.word	0x00000000
	.align		4
        /*0024*/ 	.word	0xfffffffc


//--------------------- .nv.constant4             --------------------------
	.section	.nv.constant4,"a",@progbits
	.align	8
	.align		8
.nv.constant4:
        /*0000*/ 	.dword	vprintf
	.align		8
        /*0008*/ 	.dword	$str


//--------------------- .text._Z4vaddPfS_S_ii     --------------------------
	.section	.text._Z4vaddPfS_S_ii,"ax",@progbits
	.align	128
        .global         _Z4vaddPfS_S_ii
        .type           _Z4vaddPfS_S_ii,@function
        .size           _Z4vaddPfS_S_ii,(.L_x_2 - _Z4vaddPfS_S_ii)
        .other          _Z4vaddPfS_S_ii,@"STO_CUDA_ENTRY STV_DEFAULT"
_Z4vaddPfS_S_ii:
.text._Z4vaddPfS_S_ii:
[----:B------:R-:W0:Y:S01]  /*0000*/  LDC R1, c[0x0][0x37c] ;  /* 0x0000df00ff017b82 */ /* 0x000e220000000800 */
[----:B------:R-:W1:Y:S01]  /*0010*/  S2R R2, SR_TID.X ;  /* 0x0000000000027919 */ /* 0x000e620000002100 */
[----:B------:R-:W2:Y:S01]  /*0020*/  LDCU UR5, c[0x0][0x2fc] ;  /* 0x00005f80ff0577ac */ /* 0x000ea20008000800 */
[----:B0-----:R-:W-:Y:S01]  /*0030*/  IADD3 R1, PT, PT, R1, -0x30, RZ ;  /* 0xffffffd001017810 */ /* 0x001fe20007ffe0ff */
[----:B------:R-:W1:Y:S01]  /*0040*/  S2R R3, SR_CTAID.X ;  /* 0x0000000000037919 */ /* 0x000e620000002500 */
[----:B------:R-:W1:Y:S01]  /*0050*/  LDCU UR6, c[0x0][0x360] ;  /* 0x00006c00ff0677ac */ /* 0x000e620008000800 */
[----:B------:R-:W0:Y:S01]  /*0060*/  LDCU.64 UR8, c[0x0][0x398] ;  /* 0x00007300ff0877ac */ /* 0x000e220008000a00 */
[----:B------:R-:W3:Y:S02]  /*0070*/  LDCU UR4, c[0x0][0x2f8] ;  /* 0x00005f00ff0477ac */ /* 0x000ee40008000800 */
[----:B---3--:R-:W-:-:S04]  /*0080*/  IADD3 R6, P1, PT, R1, UR4, RZ ;  /* 0x0000000401067c10 */ /* 0x008fc8000ff3e0ff */
[----:B--2---:R-:W-:Y:S01]  /*0090*/  IADD3.X R7, PT, PT, RZ, UR5, RZ, P1, !PT ;  /* 0x00000005ff077c10 */ /* 0x004fe20008ffe4ff */
[----:B-1----:R-:W-:-:S05]  /*00a0*/  IMAD R2, R3, UR6, R2 ;  /* 0x0000000603027c24 */ /* 0x002fca000f8e0202 */
[----:B0-----:R-:W-:-:S04]  /*00b0*/  IADD3 R3, PT, PT, R2, UR8, RZ ;  /* 0x0000000802037c10 */ /* 0x001fc8000fffe0ff */
[----:B------:R-:W-:-:S13]  /*00c0*/  ISETP.GE.AND P0, PT, R3, UR9, PT ;  /* 0x0000000903007c0c */ /* 0x000fda000bf06270 */
[----:B------:R-:W-:Y:S05]  /*00d0*/  @P0 EXIT ;  /* 0x000000000000094d */ /* 0x000fea0003800000 */
[----:B------:R-:W0:Y:S01]  /*00e0*/  LDC.64 R22, c[0x0][0x380] ;  /* 0x0000e000ff167b82 */ /* 0x000e220000000a00 */
[----:B------:R-:W1:Y:S07]  /*00f0*/  LDCU.64 UR4, c[0x0][0x358] ;  /* 0x00006b00ff0477ac */ /* 0x000e6e0008000a00 */
[----:B------:R-:W2:Y:S08]  /*0100*/  LDC.64 R24, c[0x0][0x388] ;  /* 0x0000e200ff187b82 */ /* 0x000eb00000000a00 */
[----:B------:R-:W3:Y:S01]  /*0110*/  LDC.64 R20, c[0x0][0x390] ;  /* 0x0000e400ff147b82 */ /* 0x000ee20000000a00 */
[----:B0-----:R-:W-:-:S05]  /*0120*/  IMAD.WIDE R18, R3, 0x4, R22 ;  /* 0x0000000403127825 */ /* 0x001fca00078e0216 */
[----:B-1----:R-:W4:Y:S01]  /*0130*/  LDG.E R0, desc[UR4][R18.64] ;  /* 0x0000000412007981 */ /* 0x002f22000c1e1900 */
[----:B--2---:R-:W-:-:S05]  /*0140*/  IMAD.WIDE R4, R3, 0x4, R24 ;  /* 0x0000000403047825 */ /* 0x004fca00078e0218 */
[----:B------:R-:W4:Y:S01]  /*0150*/  LDG.E R9, desc[UR4][R4.64] ;  /* 0x0000000404097981 */ /* 0x000f22000c1e1900 */
[----:B------:R-:W-:-:S04]  /*0160*/  IMAD.WIDE R22, R2, 0x4, R22 ;  /* 0x0000000402167825 */ /* 0x000fc800078e0216 */
[----:B---3--:R-:W-:-:S04]  /*0170*/  IMAD.WIDE R20, R2, 0x4, R20 ;  /* 0x0000000402147825 */ /* 0x008fc800078e0214 */
[----:B------:R-:W-:-:S04]  /*0180*/  IMAD.WIDE R24, R2, 0x4, R24 ;  /* 0x0000000402187825 */ /* 0x000fc800078e0218 */
[----:B----4-:R-:W-:-:S05]  /*0190*/  FADD R27, R0, R9 ;  /* 0x00000009001b7221 */ /* 0x010fca0000000000 */
[----:B------:R0:W-:Y:S04]  /*01a0*/  STG.E desc[UR4][R20.64], R27 ;  /* 0x0000001b14007986 */ /* 0x0001e8000c101904 */
[----:B------:R-:W2:Y:S04]  /*01b0*/  LDG.E R8, desc[UR4][R22.64] ;  /* 0x0000000416087981 */ /* 0x000ea8000c1e1900 */
[----:B------:R-:W3:Y:S04]  /*01c0*/  LDG.E R10, desc[UR4][R24.64] ;  /* 0x00000004180a7981 */ /* 0x000ee8000c1e1900 */
[----:B------:R1:W4:Y:S04]  /*01d0*/  LDG.E R12, desc[UR4][R18.64] ;  /* 0x00000004120c7981 */ /* 0x000328000c1e1900 */
[----:B------:R5:W4:Y:S01]  /*01e0*/  LDG.E R14, desc[UR4][R4.64] ;  /* 0x00000004040e7981 */ /* 0x000b22000c1e1900 */
[----:B------:R-:W0:Y:S01]  /*01f0*/  F2F.F64.F32 R16, R27 ;  /* 0x0000001b00107310 */ /* 0x000e220000201800 */
[----:B------:R-:W-:Y:S01]  /*0200*/  MOV R0, 0x0 ;  /* 0x0000000000007802 */ /* 0x000fe20000000f00 */
[----:B------:R-:W5:Y:S01]  /*0210*/  LDCU.64 UR4, c[0x4][0x8] ;  /* 0x01000100ff0477ac */ /* 0x000f620008000a00 */
[----:B------:R0:W-:Y:S02]  /*0220*/  STL.64 [R1], R2 ;  /* 0x0000000201007387 */ /* 0x0001e40000100a00 */
[----:B-1----:R1:W1:Y:S02]  /*0230*/  LDC.64 R18, c[0x4][R0] ;  /* 0x0100000000127b82 */ /* 0x0022640000000a00 */
[----:B0-----:R0:W-:Y:S01]  /*0240*/  STL.64 [R1+0x8], R16 ;  /* 0x0000081001007387 */ /* 0x0011e20000100a00 */
[----:B-----5:R-:W-:-:S02]  /*0250*/  MOV R4, UR4 ;  /* 0x0000000400047c02 */ /* 0x020fc40008000f00 */
[----:B------:R-:W-:Y:S01]  /*0260*/  MOV R5, UR5 ;  /* 0x0000000500057c02 */ /* 0x000fe20008000f00 */
[----:B--2---:R-:W-:Y:S08]  /*0270*/  F2F.F64.F32 R8, R8 ;  /* 0x0000000800087310 */ /* 0x004ff00000201800 */
[----:B---3--:R-:W2:Y:S08]  /*0280*/  F2F.F64.F32 R10, R10 ;  /* 0x0000000a000a7310 */ /* 0x008eb00000201800 */
[----:B----4-:R-:W-:Y:S08]  /*0290*/  F2F.F64.F32 R12, R12 ;  /* 0x0000000c000c7310 */ /* 0x010ff00000201800 */
[----:B------:R-:W3:Y:S01]  /*02a0*/  F2F.F64.F32 R14, R14 ;  /* 0x0000000e000e7310 */ /* 0x000ee20000201800 */
[----:B--2---:R0:W-:Y:S04]  /*02b0*/  STL.128 [R1+0x10], R8 ;  /* 0x0000100801007387 */ /* 0x0041e80000100c00 */
[----:B-1-3--:R0:W-:Y:S02]  /*02c0*/  STL.128 [R1+0x20], R12 ;  /* 0x0000200c01007387 */ /* 0x00a1e40000100c00 */
[----:B------:R-:W-:-:S07]  /*02d0*/  LEPC R20, `(.L_x_0) ;  /* 0x000000001014794e */ /* 0x000fce0000000000 */
[----:B0-----:R-:W-:Y:S05]  /*02e0*/  CALL.ABS.NOINC R18 ;  /* 0x0000000012007343 */ /* 0x001fea0003c00000 */
.L_x_0:
[----:B------:R-:W-:Y:S05]  /*02f0*/  EXIT ;  /* 0x000000000000794d */ /* 0x000fea0003800000 */
.L_x_1:
[----:B------:R-:W-:-:S00]  /*0300*/  BRA `(.L_x_1) ;  /* 0xfffffffc00fc7947 */ /* 0x000fc0000383ffff */
[----:B------:R-:W-:-:S00]  /*0310*/  NOP ;  /* 0x0000000000007918 */ /* 0x000fc00000000000 */
        /* <DEDUP_REMOVED lines=14> */
.L_x_2:


//--------------------- .nv.global.init           --------------------------
	.section	.nv.global.init,"aw",@progbits
.nv.global.init:
	.type		$str,@object
	.size		$str,(.L_0 - $str)
$str:
        /*0000*/ 	.byte	0x25, 0x64, 0x2c, 0x20, 0x25, 0x64, 0x2c, 0x20, 0x25, 0x2e, 0x31, 0x66, 0x2c, 0x20, 0x25, 0x2e
        /*0010*/ 	.byte	0x31, 0x66, 0x2c, 0x20, 0x25, 0x2e, 0x31, 0x66, 0x2c, 0x20, 0x25, 0x2e, 0x31, 0x66, 0x2c, 0x20
        /*0020*/ 	.byte	0x20, 0x25, 0x2e, 0x31, 0x66, 0x0a, 0x00
.L_0:


//--------------------- .nv.shared.reserved.0     --------------------------
	.section	.nv.shared.reserved.0,"aw",@nobits
	.weak		__nv_reservedSMEM_offset_0_alias
	.size		__nv_reservedSMEM_offset_0_alias, 0, 64
	.other		__nv_reservedSMEM_offset_0_alias,@"STO_CUDA_RESERVED_SHARED STV_DEFAULT"
__nv_reservedSMEM_offset_0_alias:
	.zero		0
	.zero		64


//--------------------- .nv.constant0._Z4vaddPfS_S_ii --------------------------
	.section	.nv.constant0._Z4vaddPfS_S_ii,"a",@progbits
	.sectionflags	@""
	.align	4
.nv.constant0._Z4vaddPfS_S_ii:
	.zero		928


//--------------------- SYMBOLS --------------------------

	.type		.nv.reservedSmem.offset0,@object
	.size		.nv.reservedSmem.offset0,0x4
	.type		vprintf,@function
